//
// Generated by NVIDIA NVVM Compiler
//
// Compiler Build ID: CL-36424714
// Cuda compilation tools, release 13.0, V13.0.88
// Based on NVVM 20.0.0
//

.version 9.0
.target sm_100
.address_size 64

	// .globl	_Z9tdfc_copyPfS_i

.visible .entry _Z9tdfc_copyPfS_i(
	.param .u64 .ptr .align 1 _Z9tdfc_copyPfS_i_param_0,
	.param .u64 .ptr .align 1 _Z9tdfc_copyPfS_i_param_1,
	.param .u32 _Z9tdfc_copyPfS_i_param_2
)
{
	.reg .pred 	%p<2>;
	.reg .b32 	%r<6>;
	.reg .b32 	%f<2>;
	.reg .b64 	%rd<8>;

	ld.param.u64 	%rd1, [_Z9tdfc_copyPfS_i_param_0];
	ld.param.u64 	%rd2, [_Z9tdfc_copyPfS_i_param_1];
	ld.param.u32 	%r2, [_Z9tdfc_copyPfS_i_param_2];
	mov.u32 	%r3, %ctaid.x;
	mov.u32 	%r4, %ntid.x;
	mov.u32 	%r5, %tid.x;
	mad.lo.s32 	%r1, %r3, %r4, %r5;
	setp.ge.s32 	%p1, %r1, %r2;
	@%p1 bra 	$L__BB0_2;
	cvta.to.global.u64 	%rd3, %rd1;
	cvta.to.global.u64 	%rd4, %rd2;
	mul.wide.s32 	%rd5, %r1, 4;
	add.s64 	%rd6, %rd3, %rd5;
	ld.global.f32 	%f1, [%rd6];
	add.s64 	%rd7, %rd4, %rd5;
	st.global.f32 	[%rd7], %f1;
$L__BB0_2:
	ret;

}


// ===== COMPILED SASS (sm_100) =====

	.target	sm_100

	.elftype	@"ET_EXEC"


//--------------------- .note.nv.tkinfo           --------------------------
	.section	.note.nv.tkinfo,"",@"SHT_NOTE"
	.sectionflags	@"SHF_NOTE_NV_TKINFO"
	.tkinfo
        /*0018*/ 	.word	0x00000002
        /*0030*/ 	.string	""
        /*0030*/ 	.string	"ptxas"
        /*0030*/ 	.string	"Cuda compilation tools, release 13.0, V13.0.88"
        /*0030*/ 	.string	"Build cuda_13.0.r13.0/compiler.36424714_0"
        /*0030*/ 	.string	"-arch sm_100 -m 64 "



//--------------------- .note.nv.cuinfo           --------------------------
	.section	.note.nv.cuinfo,"",@"SHT_NOTE"
	.sectionflags	@"SHF_NOTE_NV_CUINFO"
        /*0018*/ 	.short	0x0002
        /*001a*/ 	.short	0x0064
        /*001c*/ 	.short	0x0082
	.zero		2


//--------------------- .nv.info                  --------------------------
	.section	.nv.info,"",@"SHT_CUDA_INFO"
	.align	4


	//----- nvinfo : EIATTR_REGCOUNT
	.align		4
        /*0000*/ 	.byte	0x04, 0x2f
        /*0002*/ 	.short	(.L_1 - .L_0)
	.align		4
.L_0:
        /*0004*/ 	.word	index@(_Z9tdfc_copyPfS_i)
        /*0008*/ 	.word	0x0000000a


	//----- nvinfo : EIATTR_FRAME_SIZE
	.align		4
.L_1:
        /*000c*/ 	.byte	0x04, 0x11
        /*000e*/ 	.short	(.L_3 - .L_2)
	.align		4
.L_2:
        /*0010*/ 	.word	index@(_Z9tdfc_copyPfS_i)
        /*0014*/ 	.word	0x00000000


	//----- nvinfo : EIATTR_MIN_STACK_SIZE
	.align		4
.L_3:
        /*0018*/ 	.byte	0x04, 0x12
        /*001a*/ 	.short	(.L_5 - .L_4)
	.align		4
.L_4:
        /*001c*/ 	.word	index@(_Z9tdfc_copyPfS_i)
        /*0020*/ 	.word	0x00000000
.L_5:


//--------------------- .nv.compat                --------------------------
	.section	.nv.compat,"",@"SHT_CUDA_COMPAT_INFO"
	.align	4
        /*0000*/ 	.byte	0x02, 0x09, 0x00, 0x00, 0x02, 0x02, 0x01, 0x00, 0x02, 0x05, 0x05, 0x00, 0x03, 0x07, 0x01, 0x01
        /*0010*/ 	.byte	0x02, 0x03, 0x00, 0x00, 0x02, 0x06, 0x01, 0x00, 0x04, 0x0b, 0x08, 0x00, 0x09, 0x00, 0x00, 0x00
        /*0020*/ 	.byte	0x00, 0x00, 0x00, 0x00


//--------------------- .nv.info._Z9tdfc_copyPfS_i --------------------------
	.section	.nv.info._Z9tdfc_copyPfS_i,"",@"SHT_CUDA_INFO"
	.sectionflags	@""
	.align	4


	//----- nvinfo : EIATTR_CUDA_API_VERSION
	.align		4
        /*0000*/ 	.byte	0x04, 0x37
        /*0002*/ 	.short	(.L_7 - .L_6)
.L_6:
        /*0004*/ 	.word	0x00000082


	//----- nvinfo : EIATTR_KPARAM_INFO
	.align		4
.L_7:
        /*0008*/ 	.byte	0x04, 0x17
        /*000a*/ 	.short	(.L_9 - .L_8)
.L_8:
        /*000c*/ 	.word	0x00000000
        /*0010*/ 	.short	0x0002
        /*0012*/ 	.short	0x0010
        /*0014*/ 	.byte	0x00, 0xf0, 0x11, 0x00


	//----- nvinfo : EIATTR_KPARAM_INFO
	.align		4
.L_9:
        /*0018*/ 	.byte	0x04, 0x17
        /*001a*/ 	.short	(.L_11 - .L_10)
.L_10:
        /*001c*/ 	.word	0x00000000
        /*0020*/ 	.short	0x0001
        /*0022*/ 	.short	0x0008
        /*0024*/ 	.byte	0x00, 0xf5, 0x21, 0x00


	//----- nvinfo : EIATTR_KPARAM_INFO
	.align		4
.L_11:
        /*0028*/ 	.byte	0x04, 0x17
        /*002a*/ 	.short	(.L_13 - .L_12)
.L_12:
        /*002c*/ 	.word	0x00000000
        /*0030*/ 	.short	0x0000
        /*0032*/ 	.short	0x0000
        /*0034*/ 	.byte	0x00, 0xf5, 0x21, 0x00


	//----- nvinfo : EIATTR_SPARSE_MMA_MASK
	.align		4
.L_13:
        /*0038*/ 	.byte	0x03, 0x50
        /*003a*/ 	.short	0x0000


	//----- nvinfo : EIATTR_MAXREG_COUNT
	.align		4
        /*003c*/ 	.byte	0x03, 0x1b
        /*003e*/ 	.short	0x00ff


	//----- nvinfo : EIATTR_MERCURY_ISA_VERSION
	.align		4
        /*0040*/ 	.byte	0x03, 0x5f
        /*0042*/ 	.short	0x0101


	//----- nvinfo : EIATTR_VRC_CTA_INIT_COUNT
	.align		4
        /*0044*/ 	.byte	0x02, 0x4a
	.zero		1
	.zero		1


	//----- nvinfo : EIATTR_EXIT_INSTR_OFFSETS
	.align		4
        /*0048*/ 	.byte	0x04, 0x1c
        /*004a*/ 	.short	(.L_15 - .L_14)


	//   ....[0]....
.L_14:
        /*004c*/ 	.word	0x00000070


	//   ....[1]....
        /*0050*/ 	.word	0x000000f0


	//----- nvinfo : EIATTR_CBANK_PARAM_SIZE
	.align		4
.L_15:
        /*0054*/ 	.byte	0x03, 0x19
        /*0056*/ 	.short	0x0014


	//----- nvinfo : EIATTR_PARAM_CBANK
	.align		4
        /*0058*/ 	.byte	0x04, 0x0a
        /*005a*/ 	.short	(.L_17 - .L_16)
	.align		4
.L_16:
        /*005c*/ 	.word	index@(.nv.constant0._Z9tdfc_copyPfS_i)
        /*0060*/ 	.short	0x0380
        /*0062*/ 	.short	0x0014


	//----- nvinfo : EIATTR_SW_WAR
	.align		4
.L_17:
        /*0064*/ 	.byte	0x04, 0x36
        /*0066*/ 	.short	(.L_19 - .L_18)
.L_18:
        /*0068*/ 	.word	0x00000008
.L_19:


//--------------------- .nv.callgraph             --------------------------
	.section	.nv.callgraph,"",@"SHT_CUDA_CALLGRAPH"
	.align	4
	.sectionentsize	8
	.align		4
        /*0000*/ 	.word	0x00000000
	.align		4
        /*0004*/ 	.word	0xffffffff
	.align		4
        /*0008*/ 	.word	0x00000000
	.align		4
        /*000c*/ 	.word	0xfffffffe
	.align		4
        /*0010*/ 	.word	0x00000000
	.align		4
        /*0014*/ 	.word	0xfffffffd
	.align		4
        /*0018*/ 	.word	0x00000000
	.align		4
        /*001c*/ 	.word	0xfffffffc


//--------------------- .text._Z9tdfc_copyPfS_i   --------------------------
	.section	.text._Z9tdfc_copyPfS_i,"ax",@progbits
	.align	128
        .global         _Z9tdfc_copyPfS_i
        .type           _Z9tdfc_copyPfS_i,@function
        .size           _Z9tdfc_copyPfS_i,(.L_x_1 - _Z9tdfc_copyPfS_i)
        .other          _Z9tdfc_copyPfS_i,@"STO_CUDA_ENTRY STV_DEFAULT"
_Z9tdfc_copyPfS_i:
.text._Z9tdfc_copyPfS_i:
[----:B------:R-:W-:Y:S01]  /*0000*/  LDC R1, c[0x0][0x37c] ;  /* 0x0000df00ff017b82 */ /* 0x000fe20000000800 */
[----:B------:R-:W0:Y:S07]  /*0010*/  S2R R0, SR_TID.X ;  /* 0x0000000000007919 */ /* 0x000e2e0000002100 */
[----:B------:R-:W0:Y:S01]  /*0020*/  S2UR UR4, SR_CTAID.X ;  /* 0x00000000000479c3 */ /* 0x000e220000002500 */
[----:B------:R-:W1:Y:S07]  /*0030*/  LDCU UR5, c[0x0][0x390] ;  /* 0x00007200ff0577ac */ /* 0x000e6e0008000800 */
[----:B------:R-:W0:Y:S02]  /*0040*/  LDC R7, c[0x0][0x360] ;  /* 0x0000d800ff077b82 */ /* 0x000e240000000800 */
[----:B0-----:R-:W-:-:S05]  /*0050*/  IMAD R7, R7, UR4, R0 ;  /* 0x0000000407077c24 */ /* 0x001fca000f8e0200 */
[----:B-1----:R-:W-:-:S13]  /*0060*/  ISETP.GE.AND P0, PT, R7, UR5, PT ;  /* 0x0000000507007c0c */ /* 0x002fda000bf06270 */
[----:B------:R-:W-:Y:S05]  /*0070*/  @P0 EXIT ;  /* 0x000000000000094d */ /* 0x000fea0003800000 */
[----:B------:R-:W0:Y:S01]  /*0080*/  LDC.64 R2, c[0x0][0x380] ;  /* 0x0000e000ff027b82 */ /* 0x000e220000000a00 */
[----:B------:R-:W1:Y:S07]  /*0090*/  LDCU.64 UR4, c[0x0][0x358] ;  /* 0x00006b00ff0477ac */ /* 0x000e6e0008000a00 */
[----:B------:R-:W2:Y:S01]  /*00a0*/  LDC.64 R4, c[0x0][0x388] ;  /* 0x0000e200ff047b82 */ /* 0x000ea20000000a00 */
[----:B0-----:R-:W-:-:S06]  /*00b0*/  IMAD.WIDE R2, R7, 0x4, R2 ;  /* 0x0000000407027825 */ /* 0x001fcc00078e0202 */
[----:B-1----:R-:W3:Y:S01]  /*00c0*/  LDG.E R3, desc[UR4][R2.64] ;  /* 0x0000000402037981 */ /* 0x002ee2000c1e1900 */
[----:B--2---:R-:W-:-:S05]  /*00d0*/  IMAD.WIDE R4, R7, 0x4, R4 ;  /* 0x0000000407047825 */ /* 0x004fca00078e0204 */
[----:B---3--:R-:W-:Y:S01]  /*00e0*/  STG.E desc[UR4][R4.64], R3 ;  /* 0x0000000304007986 */ /* 0x008fe2000c101904 */
[----:B------:R-:W-:Y:S05]  /*00f0*/  EXIT ;  /* 0x000000000000794d */ /* 0x000fea0003800000 */
.L_x_0:
[----:B------:R-:W-:-:S00]  /*0100*/  BRA `(.L_x_0) ;  /* 0xfffffffc00fc7947 */ /* 0x000fc0000383ffff */
[----:B------:R-:W-:-:S00]  /*0110*/  NOP ;  /* 0x0000000000007918 */ /* 0x000fc00000000000 */
        /* <DEDUP_REMOVED lines=14> */
.L_x_1:


//--------------------- .nv.shared.reserved.0     --------------------------
	.section	.nv.shared.reserved.0,"aw",@nobits
	.weak		__nv_reservedSMEM_offset_0_alias
	.size		__nv_reservedSMEM_offset_0_alias, 0, 64
	.other		__nv_reservedSMEM_offset_0_alias,@"STO_CUDA_RESERVED_SHARED STV_DEFAULT"
__nv_reservedSMEM_offset_0_alias:
	.zero		0
	.zero		64


//--------------------- .nv.constant0._Z9tdfc_copyPfS_i --------------------------
	.section	.nv.constant0._Z9tdfc_copyPfS_i,"a",@progbits
	.sectionflags	@""
	.align	4
.nv.constant0._Z9tdfc_copyPfS_i:
	.zero		916


//--------------------- SYMBOLS --------------------------

	.type		.nv.reservedSmem.offset0,@object
	.size		.nv.reservedSmem.offset0,0x4
